//
// Generated by NVIDIA NVVM Compiler
//
// Compiler Build ID: CL-36424714
// Cuda compilation tools, release 13.0, V13.0.88
// Based on NVVM 20.0.0
//

.version 9.0
.target sm_100
.address_size 64

	// .globl	_Z11countPrimesPii

.visible .entry _Z11countPrimesPii(
	.param .u64 .ptr .align 1 _Z11countPrimesPii_param_0,
	.param .u32 _Z11countPrimesPii_param_1
)
{
	.reg .pred 	%p<4>;
	.reg .b32 	%r<20>;
	.reg .b64 	%rd<11>;

	ld.param.u64 	%rd2, [_Z11countPrimesPii_param_0];
	ld.param.u32 	%r4, [_Z11countPrimesPii_param_1];
	cvta.to.global.u64 	%rd1, %rd2;
	mov.u32 	%r5, %tid.x;
	mov.u32 	%r6, %ctaid.x;
	mov.u32 	%r7, %ntid.x;
	mad.lo.s32 	%r1, %r6, %r7, %r5;
	add.s32 	%r2, %r1, 1;
	and.b32  	%r8, %r4, 1;
	setp.eq.b32 	%p1, %r8, 1;
	@%p1 bra 	$L__BB0_3;
	shr.s32 	%r3, %r4, 1;
	setp.gt.s32 	%p3, %r2, %r3;
	@%p3 bra 	$L__BB0_5;
	add.s32 	%r16, %r3, %r1;
	mul.wide.s32 	%rd7, %r16, 4;
	add.s64 	%rd8, %rd1, %rd7;
	ld.global.u32 	%r17, [%rd8];
	mul.wide.s32 	%rd9, %r1, 4;
	add.s64 	%rd10, %rd1, %rd9;
	ld.global.u32 	%r18, [%rd10];
	add.s32 	%r19, %r18, %r17;
	st.global.u32 	[%rd10], %r19;
	bra.uni 	$L__BB0_5;
$L__BB0_3:
	shl.b32 	%r9, %r2, 1;
	setp.ge.s32 	%p2, %r9, %r4;
	@%p2 bra 	$L__BB0_5;
	add.s32 	%r10, %r4, 1;
	shr.s32 	%r11, %r10, 1;
	add.s32 	%r12, %r11, %r1;
	mul.wide.s32 	%rd3, %r12, 4;
	add.s64 	%rd4, %rd1, %rd3;
	ld.global.u32 	%r13, [%rd4];
	mul.wide.s32 	%rd5, %r1, 4;
	add.s64 	%rd6, %rd1, %rd5;
	ld.global.u32 	%r14, [%rd6];
	add.s32 	%r15, %r14, %r13;
	st.global.u32 	[%rd6], %r15;
$L__BB0_5:
	ret;

}
	// .globl	_Z7isPrimePiii
.visible .entry _Z7isPrimePiii(
	.param .u64 .ptr .align 1 _Z7isPrimePiii_param_0,
	.param .u32 _Z7isPrimePiii_param_1,
	.param .u32 _Z7isPrimePiii_param_2
)
{
	.reg .pred 	%p<15>;
	.reg .b32 	%r<62>;
	.reg .b64 	%rd<5>;

	ld.param.u64 	%rd2, [_Z7isPrimePiii_param_0];
	ld.param.u32 	%r28, [_Z7isPrimePiii_param_1];
	mov.u32 	%r1, %ctaid.x;
	add.s32 	%r2, %r28, %r1;
	mov.u32 	%r56, %tid.x;
	add.s32 	%r61, %r56, 2;
	shr.u32 	%r29, %r2, 31;
	add.s32 	%r30, %r2, %r29;
	shr.s32 	%r5, %r30, 1;
	setp.gt.s32 	%p1, %r61, %r5;
	@%p1 bra 	$L__BB1_12;
	cvta.to.global.u64 	%rd3, %rd2;
	mul.wide.u32 	%rd4, %r1, 4;
	add.s64 	%rd1, %rd3, %rd4;
	mov.u32 	%r6, %ntid.x;
	add.s32 	%r31, %r56, %r6;
	add.s32 	%r32, %r61, %r6;
	add.s32 	%r33, %r5, 1;
	max.u32 	%r34, %r32, %r33;
	sub.s32 	%r35, %r34, %r31;
	add.s32 	%r36, %r35, -2;
	setp.ne.s32 	%p2, %r36, 0;
	selp.u32 	%r37, 1, 0, %p2;
	selp.s32 	%r38, -1, 0, %p2;
	add.s32 	%r39, %r36, %r38;
	div.u32 	%r40, %r39, %r6;
	add.s32 	%r7, %r40, %r37;
	and.b32  	%r41, %r7, 3;
	setp.eq.s32 	%p3, %r41, 3;
	@%p3 bra 	$L__BB1_7;
	add.s32 	%r42, %r7, 1;
	and.b32  	%r43, %r42, 3;
	neg.s32 	%r55, %r43;
$L__BB1_3:
	.pragma "nounroll";
	add.s32 	%r44, %r56, 2;
	rem.s32 	%r45, %r2, %r44;
	setp.ne.s32 	%p4, %r45, 0;
	@%p4 bra 	$L__BB1_5;
	mov.b32 	%r46, 0;
	st.global.u32 	[%rd1], %r46;
$L__BB1_5:
	add.s32 	%r56, %r56, %r6;
	add.s32 	%r55, %r55, 1;
	setp.ne.s32 	%p5, %r55, 0;
	@%p5 bra 	$L__BB1_3;
	add.s32 	%r61, %r56, 2;
$L__BB1_7:
	setp.lt.u32 	%p6, %r7, 3;
	@%p6 bra 	$L__BB1_12;
	shl.b32 	%r47, %r6, 1;
	add.s32 	%r60, %r61, %r47;
	shl.b32 	%r16, %r6, 2;
	mad.lo.s32 	%r59, %r6, 3, %r61;
	add.s32 	%r58, %r6, %r61;
$L__BB1_9:
	rem.s32 	%r48, %r2, %r61;
	setp.ne.s32 	%p7, %r48, 0;
	add.s32 	%r49, %r61, %r6;
	rem.s32 	%r50, %r2, %r58;
	setp.ne.s32 	%p8, %r50, 0;
	and.pred  	%p9, %p7, %p8;
	add.s32 	%r23, %r49, %r6;
	rem.s32 	%r51, %r2, %r60;
	setp.ne.s32 	%p10, %r51, 0;
	and.pred  	%p11, %p9, %p10;
	rem.s32 	%r52, %r2, %r59;
	setp.ne.s32 	%p12, %r52, 0;
	and.pred  	%p13, %p11, %p12;
	@%p13 bra 	$L__BB1_11;
	mov.b32 	%r53, 0;
	st.global.u32 	[%rd1], %r53;
$L__BB1_11:
	add.s32 	%r54, %r23, %r6;
	add.s32 	%r61, %r54, %r6;
	add.s32 	%r60, %r60, %r16;
	add.s32 	%r59, %r59, %r16;
	add.s32 	%r58, %r58, %r16;
	setp.le.s32 	%p14, %r61, %r5;
	@%p14 bra 	$L__BB1_9;
$L__BB1_12:
	ret;

}


// ===== COMPILED SASS (sm_100) =====

	.target	sm_100

	.elftype	@"ET_EXEC"


//--------------------- .note.nv.tkinfo           --------------------------
	.section	.note.nv.tkinfo,"",@"SHT_NOTE"
	.sectionflags	@"SHF_NOTE_NV_TKINFO"
	.tkinfo
        /*0018*/ 	.word	0x00000002
        /*0030*/ 	.string	""
        /*0030*/ 	.string	"ptxas"
        /*0030*/ 	.string	"Cuda compilation tools, release 13.0, V13.0.88"
        /*0030*/ 	.string	"Build cuda_13.0.r13.0/compiler.36424714_0"
        /*0030*/ 	.string	"-arch sm_100 -m 64 "



//--------------------- .note.nv.cuinfo           --------------------------
	.section	.note.nv.cuinfo,"",@"SHT_NOTE"
	.sectionflags	@"SHF_NOTE_NV_CUINFO"
        /*0018*/ 	.short	0x0002
        /*001a*/ 	.short	0x0064
        /*001c*/ 	.short	0x0082
	.zero		2


//--------------------- .nv.info                  --------------------------
	.section	.nv.info,"",@"SHT_CUDA_INFO"
	.align	4


	//----- nvinfo : EIATTR_REGCOUNT
	.align		4
        /*0000*/ 	.byte	0x04, 0x2f
        /*0002*/ 	.short	(.L_1 - .L_0)
	.align		4
.L_0:
        /*0004*/ 	.word	index@(_Z11countPrimesPii)
        /*0008*/ 	.word	0x0000000c


	//----- nvinfo : EIATTR_FRAME_SIZE
	.align		4
.L_1:
        /*000c*/ 	.byte	0x04, 0x11
        /*000e*/ 	.short	(.L_3 - .L_2)
	.align		4
.L_2:
        /*0010*/ 	.word	index@(_Z11countPrimesPii)
        /*0014*/ 	.word	0x00000000


	//----- nvinfo : EIATTR_REGCOUNT
	.align		4
.L_3:
        /*0018*/ 	.byte	0x04, 0x2f
        /*001a*/ 	.short	(.L_5 - .L_4)
	.align		4
.L_4:
        /*001c*/ 	.word	index@(_Z7isPrimePiii)
        /*0020*/ 	.word	0x0000001c


	//----- nvinfo : EIATTR_FRAME_SIZE
	.align		4
.L_5:
        /*0024*/ 	.byte	0x04, 0x11
        /*0026*/ 	.short	(.L_7 - .L_6)
	.align		4
.L_6:
        /*0028*/ 	.word	index@(_Z7isPrimePiii)
        /*002c*/ 	.word	0x00000000


	//----- nvinfo : EIATTR_MIN_STACK_SIZE
	.align		4
.L_7:
        /*0030*/ 	.byte	0x04, 0x12
        /*0032*/ 	.short	(.L_9 - .L_8)
	.align		4
.L_8:
        /*0034*/ 	.word	index@(_Z7isPrimePiii)
        /*0038*/ 	.word	0x00000000


	//----- nvinfo : EIATTR_MIN_STACK_SIZE
	.align		4
.L_9:
        /*003c*/ 	.byte	0x04, 0x12
        /*003e*/ 	.short	(.L_11 - .L_10)
	.align		4
.L_10:
        /*0040*/ 	.word	index@(_Z11countPrimesPii)
        /*0044*/ 	.word	0x00000000
.L_11:


//--------------------- .nv.compat                --------------------------
	.section	.nv.compat,"",@"SHT_CUDA_COMPAT_INFO"
	.align	4
        /*0000*/ 	.byte	0x02, 0x09, 0x00, 0x00, 0x02, 0x02, 0x01, 0x00, 0x02, 0x05, 0x05, 0x00, 0x03, 0x07, 0x01, 0x01
        /*0010*/ 	.byte	0x02, 0x03, 0x00, 0x00, 0x02, 0x06, 0x01, 0x00, 0x04, 0x0b, 0x08, 0x00, 0x09, 0x00, 0x00, 0x00
        /*0020*/ 	.byte	0x00, 0x00, 0x00, 0x00


//--------------------- .nv.info._Z7isPrimePiii   --------------------------
	.section	.nv.info._Z7isPrimePiii,"",@"SHT_CUDA_INFO"
	.sectionflags	@""
	.align	4


	//----- nvinfo : EIATTR_CUDA_API_VERSION
	.align		4
        /*0000*/ 	.byte	0x04, 0x37
        /*0002*/ 	.short	(.L_13 - .L_12)
.L_12:
        /*0004*/ 	.word	0x00000082


	//----- nvinfo : EIATTR_KPARAM_INFO
	.align		4
.L_13:
        /*0008*/ 	.byte	0x04, 0x17
        /*000a*/ 	.short	(.L_15 - .L_14)
.L_14:
        /*000c*/ 	.word	0x00000000
        /*0010*/ 	.short	0x0002
        /*0012*/ 	.short	0x000c
        /*0014*/ 	.byte	0x00, 0xf0, 0x11, 0x00


	//----- nvinfo : EIATTR_KPARAM_INFO
	.align		4
.L_15:
        /*0018*/ 	.byte	0x04, 0x17
        /*001a*/ 	.short	(.L_17 - .L_16)
.L_16:
        /*001c*/ 	.word	0x00000000
        /*0020*/ 	.short	0x0001
        /*0022*/ 	.short	0x0008
        /*0024*/ 	.byte	0x00, 0xf0, 0x11, 0x00


	//----- nvinfo : EIATTR_KPARAM_INFO
	.align		4
.L_17:
        /*0028*/ 	.byte	0x04, 0x17
        /*002a*/ 	.short	(.L_19 - .L_18)
.L_18:
        /*002c*/ 	.word	0x00000000
        /*0030*/ 	.short	0x0000
        /*0032*/ 	.short	0x0000
        /*0034*/ 	.byte	0x00, 0xf5, 0x21, 0x00


	//----- nvinfo : EIATTR_SPARSE_MMA_MASK
	.align		4
.L_19:
        /*0038*/ 	.byte	0x03, 0x50
        /*003a*/ 	.short	0x0000


	//----- nvinfo : EIATTR_MAXREG_COUNT
	.align		4
        /*003c*/ 	.byte	0x03, 0x1b
        /*003e*/ 	.short	0x00ff


	//----- nvinfo : EIATTR_MERCURY_ISA_VERSION
	.align		4
        /*0040*/ 	.byte	0x03, 0x5f
        /*0042*/ 	.short	0x0101


	//----- nvinfo : EIATTR_VRC_CTA_INIT_COUNT
	.align		4
        /*0044*/ 	.byte	0x02, 0x4a
	.zero		1
	.zero		1


	//----- nvinfo : EIATTR_EXIT_INSTR_OFFSETS
	.align		4
        /*0048*/ 	.byte	0x04, 0x1c
        /*004a*/ 	.short	(.L_21 - .L_20)


	//   ....[0]....
.L_20:
        /*004c*/ 	.word	0x00000090


	//   ....[1]....
        /*0050*/ 	.word	0x00000550


	//   ....[2]....
        /*0054*/ 	.word	0x00000bf0


	//----- nvinfo : EIATTR_CRS_STACK_SIZE
	.align		4
.L_21:
        /*0058*/ 	.byte	0x04, 0x1e
        /*005a*/ 	.short	(.L_23 - .L_22)
.L_22:
        /*005c*/ 	.word	0x00000000


	//----- nvinfo : EIATTR_CBANK_PARAM_SIZE
	.align		4
.L_23:
        /*0060*/ 	.byte	0x03, 0x19
        /*0062*/ 	.short	0x0010


	//----- nvinfo : EIATTR_PARAM_CBANK
	.align		4
        /*0064*/ 	.byte	0x04, 0x0a
        /*0066*/ 	.short	(.L_25 - .L_24)
	.align		4
.L_24:
        /*0068*/ 	.word	index@(.nv.constant0._Z7isPrimePiii)
        /*006c*/ 	.short	0x0380
        /*006e*/ 	.short	0x0010


	//----- nvinfo : EIATTR_SW_WAR
	.align		4
.L_25:
        /*0070*/ 	.byte	0x04, 0x36
        /*0072*/ 	.short	(.L_27 - .L_26)
.L_26:
        /*0074*/ 	.word	0x00000008
.L_27:


//--------------------- .nv.info._Z11countPrimesPii --------------------------
	.section	.nv.info._Z11countPrimesPii,"",@"SHT_CUDA_INFO"
	.sectionflags	@""
	.align	4


	//----- nvinfo : EIATTR_CUDA_API_VERSION
	.align		4
        /*0000*/ 	.byte	0x04, 0x37
        /*0002*/ 	.short	(.L_29 - .L_28)
.L_28:
        /*0004*/ 	.word	0x00000082


	//----- nvinfo : EIATTR_KPARAM_INFO
	.align		4
.L_29:
        /*0008*/ 	.byte	0x04, 0x17
        /*000a*/ 	.short	(.L_31 - .L_30)
.L_30:
        /*000c*/ 	.word	0x00000000
        /*0010*/ 	.short	0x0001
        /*0012*/ 	.short	0x0008
        /*0014*/ 	.byte	0x00, 0xf0, 0x11, 0x00


	//----- nvinfo : EIATTR_KPARAM_INFO
	.align		4
.L_31:
        /*0018*/ 	.byte	0x04, 0x17
        /*001a*/ 	.short	(.L_33 - .L_32)
.L_32:
        /*001c*/ 	.word	0x00000000
        /*0020*/ 	.short	0x0000
        /*0022*/ 	.short	0x0000
        /*0024*/ 	.byte	0x00, 0xf5, 0x21, 0x00


	//----- nvinfo : EIATTR_SPARSE_MMA_MASK
	.align		4
.L_33:
        /*0028*/ 	.byte	0x03, 0x50
        /*002a*/ 	.short	0x0000


	//----- nvinfo : EIATTR_MAXREG_COUNT
	.align		4
        /*002c*/ 	.byte	0x03, 0x1b
        /*002e*/ 	.short	0x00ff


	//----- nvinfo : EIATTR_MERCURY_ISA_VERSION
	.align		4
        /*0030*/ 	.byte	0x03, 0x5f
        /*0032*/ 	.short	0x0101


	//----- nvinfo : EIATTR_VRC_CTA_INIT_COUNT
	.align		4
        /*0034*/ 	.byte	0x02, 0x4a
	.zero		1
	.zero		1


	//----- nvinfo : EIATTR_EXIT_INSTR_OFFSETS
	.align		4
        /*0038*/ 	.byte	0x04, 0x1c
        /*003a*/ 	.short	(.L_35 - .L_34)


	//   ....[0]....
.L_34:
        /*003c*/ 	.word	0x000000d0


	//   ....[1]....
        /*0040*/ 	.word	0x00000160


	//   ....[2]....
        /*0044*/ 	.word	0x00000190


	//   ....[3]....
        /*0048*/ 	.word	0x00000230


	//----- nvinfo : EIATTR_CBANK_PARAM_SIZE
	.align		4
.L_35:
        /*004c*/ 	.byte	0x03, 0x19
        /*004e*/ 	.short	0x000c


	//----- nvinfo : EIATTR_PARAM_CBANK
	.align		4
        /*0050*/ 	.byte	0x04, 0x0a
        /*0052*/ 	.short	(.L_37 - .L_36)
	.align		4
.L_36:
        /*0054*/ 	.word	index@(.nv.constant0._Z11countPrimesPii)
        /*0058*/ 	.short	0x0380
        /*005a*/ 	.short	0x000c


	//----- nvinfo : EIATTR_SW_WAR
	.align		4
.L_37:
        /*005c*/ 	.byte	0x04, 0x36
        /*005e*/ 	.short	(.L_39 - .L_38)
.L_38:
        /*0060*/ 	.word	0x00000008
.L_39:


//--------------------- .nv.callgraph             --------------------------
	.section	.nv.callgraph,"",@"SHT_CUDA_CALLGRAPH"
	.align	4
	.sectionentsize	8
	.align		4
        /*0000*/ 	.word	0x00000000
	.align		4
        /*0004*/ 	.word	0xffffffff
	.align		4
        /*0008*/ 	.word	0x00000000
	.align		4
        /*000c*/ 	.word	0xfffffffe
	.align		4
        /*0010*/ 	.word	0x00000000
	.align		4
        /*0014*/ 	.word	0xfffffffd
	.align		4
        /*0018*/ 	.word	0x00000000
	.align		4
        /*001c*/ 	.word	0xfffffffc


//--------------------- .text._Z7isPrimePiii      --------------------------
	.section	.text._Z7isPrimePiii,"ax",@progbits
	.align	128
        .global         _Z7isPrimePiii
        .type           _Z7isPrimePiii,@function
        .size           _Z7isPrimePiii,(.L_x_8 - _Z7isPrimePiii)
        .other          _Z7isPrimePiii,@"STO_CUDA_ENTRY STV_DEFAULT"
_Z7isPrimePiii:
.text._Z7isPrimePiii:
[----:B------:R-:W-:Y:S01]  /*0000*/  LDC R1, c[0x0][0x37c] ;  /* 0x0000df00ff017b82 */ /* 0x000fe20000000800 */
[----:B------:R-:W0:Y:S01]  /*0010*/  S2R R4, SR_CTAID.X ;  /* 0x0000000000047919 */ /* 0x000e220000002500 */
[----:B------:R-:W0:Y:S01]  /*0020*/  LDCU UR4, c[0x0][0x388] ;  /* 0x00007100ff0477ac */ /* 0x000e220008000800 */
[----:B------:R-:W1:Y:S01]  /*0030*/  S2R R5, SR_TID.X ;  /* 0x0000000000057919 */ /* 0x000e620000002100 */
[----:B0-----:R-:W-:Y:S02]  /*0040*/  VIADD R21, R4, UR4 ;  /* 0x0000000404157c36 */ /* 0x001fe40008000000 */
[----:B-1----:R-:W-:-:S03]  /*0050*/  VIADD R13, R5, 0x2 ;  /* 0x00000002050d7836 */ /* 0x002fc60000000000 */
[----:B------:R-:W-:-:S04]  /*0060*/  LEA.HI R0, R21, R21, RZ, 0x1 ;  /* 0x0000001515007211 */ /* 0x000fc800078f08ff */
[----:B------:R-:W-:-:S04]  /*0070*/  SHF.R.S32.HI R0, RZ, 0x1, R0 ;  /* 0x00000001ff007819 */ /* 0x000fc80000011400 */
[----:B------:R-:W-:-:S13]  /*0080*/  ISETP.GT.AND P0, PT, R13, R0, PT ;  /* 0x000000000d00720c */ /* 0x000fda0003f04270 */
[----:B------:R-:W-:Y:S05]  /*0090*/  @P0 EXIT ;  /* 0x000000000000094d */ /* 0x000fea0003800000 */
[----:B------:R-:W0:Y:S01]  /*00a0*/  LDC R12, c[0x0][0x360] ;  /* 0x0000d800ff0c7b82 */ /* 0x000e220000000800 */
[----:B------:R-:W-:Y:S01]  /*00b0*/  IADD3 R2, PT, PT, R0, 0x1, RZ ;  /* 0x0000000100027810 */ /* 0x000fe20007ffe0ff */
[----:B------:R-:W1:Y:S01]  /*00c0*/  LDCU.64 UR4, c[0x0][0x358] ;  /* 0x00006b00ff0477ac */ /* 0x000e620008000a00 */
[----:B------:R-:W-:Y:S01]  /*00d0*/  BSSY.RECONVERGENT B0, `(.L_x_0) ;  /* 0x0000046000007945 */ /* 0x000fe20003800200 */
[----:B0-----:R-:W0:Y:S01]  /*00e0*/  I2F.U32.RP R7, R12 ;  /* 0x0000000c00077306 */ /* 0x001e220000209000 */
[----:B------:R-:W-:Y:S02]  /*00f0*/  VIADDMNMX.U32 R2, R13, R12, R2, !PT ;  /* 0x0000000c0d027246 */ /* 0x000fe40007800002 */
[----:B------:R-:W-:Y:S02]  /*0100*/  ISETP.NE.U32.AND P3, PT, R12, RZ, PT ;  /* 0x000000ff0c00720c */ /* 0x000fe40003f65070 */
[----:B------:R-:W-:-:S05]  /*0110*/  IADD3 R2, PT, PT, R2, -R5, -R12 ;  /* 0x8000000502027210 */ /* 0x000fca0007ffe80c */
[----:B------:R-:W-:Y:S01]  /*0120*/  VIADD R6, R2, 0xfffffffe ;  /* 0xfffffffe02067836 */ /* 0x000fe20000000000 */
[----:B0-----:R-:W0:Y:S04]  /*0130*/  MUFU.RCP R7, R7 ;  /* 0x0000000700077308 */ /* 0x001e280000001000 */
[----:B------:R-:W-:Y:S01]  /*0140*/  ISETP.NE.AND P0, PT, R6, RZ, PT ;  /* 0x000000ff0600720c */ /* 0x000fe20003f05270 */
[----:B0-----:R-:W-:Y:S02]  /*0150*/  VIADD R3, R7, 0xffffffe ;  /* 0x0ffffffe07037836 */ /* 0x001fe40000000000 */
[----:B------:R-:W-:Y:S02]  /*0160*/  VIADD R7, R2, 0xfffffffd ;  /* 0xfffffffd02077836 */ /* 0x000fe40000000000 */
[----:B------:R-:W-:-:S08]  /*0170*/  HFMA2 R2, -RZ, RZ, 0, 0 ;  /* 0x00000000ff027431 */ /* 0x000fd000000001ff */
[----:B------:R-:W-:Y:S01]  /*0180*/  @!P0 IMAD.MOV R7, RZ, RZ, R6 ;  /* 0x000000ffff078224 */ /* 0x000fe200078e0206 */
[----:B------:R-:W-:Y:S01]  /*0190*/  SEL R6, RZ, 0x1, !P0 ;  /* 0x00000001ff067807 */ /* 0x000fe20004000000 */
[----:B------:R-:W0:Y:S02]  /*01a0*/  F2I.FTZ.U32.TRUNC.NTZ R3, R3 ;  /* 0x0000000300037305 */ /* 0x000e24000021f000 */
[----:B0-----:R-:W-:-:S04]  /*01b0*/  IMAD.MOV R9, RZ, RZ, -R3 ;  /* 0x000000ffff097224 */ /* 0x001fc800078e0a03 */
[----:B------:R-:W-:-:S04]  /*01c0*/  IMAD R9, R9, R12, RZ ;  /* 0x0000000c09097224 */ /* 0x000fc800078e02ff */
[----:B------:R-:W-:-:S06]  /*01d0*/  IMAD.HI.U32 R2, R3, R9, R2 ;  /* 0x0000000903027227 */ /* 0x000fcc00078e0002 */
[----:B------:R-:W-:-:S04]  /*01e0*/  IMAD.HI.U32 R9, R2, R7, RZ ;  /* 0x0000000702097227 */ /* 0x000fc800078e00ff */
[----:B------:R-:W-:-:S04]  /*01f0*/  IMAD.MOV R2, RZ, RZ, -R9 ;  /* 0x000000ffff027224 */ /* 0x000fc800078e0a09 */
[----:B------:R-:W-:Y:S02]  /*0200*/  IMAD R7, R12, R2, R7 ;  /* 0x000000020c077224 */ /* 0x000fe400078e0207 */
[----:B------:R-:W0:Y:S03]  /*0210*/  LDC.64 R2, c[0x0][0x380] ;  /* 0x0000e000ff027b82 */ /* 0x000e260000000a00 */
[----:B------:R-:W-:-:S13]  /*0220*/  ISETP.GE.U32.AND P1, PT, R7, R12, PT ;  /* 0x0000000c0700720c */ /* 0x000fda0003f26070 */
[----:B------:R-:W-:Y:S01]  /*0230*/  @P1 IMAD.IADD R7, R7, 0x1, -R12 ;  /* 0x0000000107071824 */ /* 0x000fe200078e0a0c */
[----:B------:R-:W-:-:S04]  /*0240*/  @P1 IADD3 R9, PT, PT, R9, 0x1, RZ ;  /* 0x0000000109091810 */ /* 0x000fc80007ffe0ff */
[----:B------:R-:W-:Y:S01]  /*0250*/  ISETP.GE.U32.AND P2, PT, R7, R12, PT ;  /* 0x0000000c0700720c */ /* 0x000fe20003f46070 */
[----:B0-----:R-:W-:-:S12]  /*0260*/  IMAD.WIDE.U32 R2, R4, 0x4, R2 ;  /* 0x0000000404027825 */ /* 0x001fd800078e0002 */
[----:B------:R-:W-:Y:S01]  /*0270*/  @P2 VIADD R9, R9, 0x1 ;  /* 0x0000000109092836 */ /* 0x000fe20000000000 */
[----:B------:R-:W-:-:S05]  /*0280*/  @!P3 LOP3.LUT R9, RZ, R12, RZ, 0x33, !PT ;  /* 0x0000000cff09b212 */ /* 0x000fca00078e33ff */
[----:B------:R-:W-:-:S05]  /*0290*/  IMAD.IADD R6, R6, 0x1, R9 ;  /* 0x0000000106067824 */ /* 0x000fca00078e0209 */
[----:B------:R-:W-:-:S04]  /*02a0*/  LOP3.LUT R7, R6, 0x3, RZ, 0xc0, !PT ;  /* 0x0000000306077812 */ /* 0x000fc800078ec0ff */
[----:B------:R-:W-:-:S13]  /*02b0*/  ISETP.NE.AND P0, PT, R7, 0x3, PT ;  /* 0x000000030700780c */ /* 0x000fda0003f05270 */
[----:B-1----:R-:W-:Y:S05]  /*02c0*/  @!P0 BRA `(.L_x_1) ;  /* 0x0000000000988947 */ /* 0x002fea0003800000 */
[----:B------:R-:W-:Y:S01]  /*02d0*/  VIADD R4, R6, 0x1 ;  /* 0x0000000106047836 */ /* 0x000fe20000000000 */
[----:B------:R-:W-:Y:S01]  /*02e0*/  IABS R8, R21 ;  /* 0x0000001500087213 */ /* 0x000fe20000000000 */
[----:B------:R-:W-:Y:S03]  /*02f0*/  BSSY.RECONVERGENT B1, `(.L_x_2) ;  /* 0x0000022000017945 */ /* 0x000fe60003800200 */
[----:B------:R-:W-:Y:S02]  /*0300*/  LOP3.LUT R7, R4, 0x3, RZ, 0xc0, !PT ;  /* 0x0000000304077812 */ /* 0x000fe400078ec0ff */
[----:B------:R-:W-:-:S03]  /*0310*/  MOV R4, R8 ;  /* 0x0000000800047202 */ /* 0x000fc60000000f00 */
[----:B------:R-:W-:-:S07]  /*0320*/  IMAD.MOV R7, RZ, RZ, -R7 ;  /* 0x000000ffff077224 */ /* 0x000fce00078e0a07 */
.L_x_3:
[----:B------:R-:W-:Y:S01]  /*0330*/  VIADD R16, R5, 0x2 ;  /* 0x0000000205107836 */ /* 0x000fe20000000000 */
[----:B------:R-:W-:Y:S01]  /*0340*/  IABS R15, R21 ;  /* 0x00000015000f7213 */ /* 0x000fe20000000000 */
[----:B------:R-:W-:Y:S01]  /*0350*/  VIADD R7, R7, 0x1 ;  /* 0x0000000107077836 */ /* 0x000fe20000000000 */
[----:B------:R-:W-:Y:S02]  /*0360*/  ISETP.GE.AND P2, PT, R21, RZ, PT ;  /* 0x000000ff1500720c */ /* 0x000fe40003f46270 */
[-C--:B------:R-:W-:Y:S02]  /*0370*/  IABS R14, R16.reuse ;  /* 0x00000010000e7213 */ /* 0x080fe40000000000 */
[----:B------:R-:W-:Y:S02]  /*0380*/  IABS R13, R16 ;  /* 0x00000010000d7213 */ /* 0x000fe40000000000 */
[----:B------:R-:W0:Y:S01]  /*0390*/  I2F.RP R10, R14 ;  /* 0x0000000e000a7306 */ /* 0x000e220000209400 */
[----:B------:R-:W-:-:S07]  /*03a0*/  IADD3 R5, PT, PT, R12, R5, RZ ;  /* 0x000000050c057210 */ /* 0x000fce0007ffe0ff */
[----:B0-----:R-:W0:Y:S02]  /*03b0*/  MUFU.RCP R10, R10 ;  /* 0x0000000a000a7308 */ /* 0x001e240000001000 */
[----:B0-----:R-:W-:Y:S02]  /*03c0*/  VIADD R8, R10, 0xffffffe ;  /* 0x0ffffffe0a087836 */ /* 0x001fe40000000000 */
[----:B------:R-:W-:-:S04]  /*03d0*/  IMAD.MOV R10, RZ, RZ, -R13 ;  /* 0x000000ffff0a7224 */ /* 0x000fc800078e0a0d */
[----:B------:R0:W1:Y:S02]  /*03e0*/  F2I.FTZ.U32.TRUNC.NTZ R9, R8 ;  /* 0x0000000800097305 */ /* 0x000064000021f000 */
[----:B0-----:R-:W-:Y:S01]  /*03f0*/  IMAD.MOV.U32 R8, RZ, RZ, RZ ;  /* 0x000000ffff087224 */ /* 0x001fe200078e00ff */
[----:B-1----:R-:W-:-:S05]  /*0400*/  IADD3 R11, PT, PT, RZ, -R9, RZ ;  /* 0x80000009ff0b7210 */ /* 0x002fca0007ffe0ff */
[----:B------:R-:W-:-:S04]  /*0410*/  IMAD R11, R11, R14, RZ ;  /* 0x0000000e0b0b7224 */ /* 0x000fc800078e02ff */
[----:B------:R-:W-:-:S04]  /*0420*/  IMAD.HI.U32 R9, R9, R11, R8 ;  /* 0x0000000b09097227 */ /* 0x000fc800078e0008 */
[----:B------:R-:W-:Y:S02]  /*0430*/  IMAD.MOV.U32 R11, RZ, RZ, R15 ;  /* 0x000000ffff0b7224 */ /* 0x000fe400078e000f */
[----:B------:R-:W-:-:S04]  /*0440*/  IMAD.HI.U32 R9, R9, R4, RZ ;  /* 0x0000000409097227 */ /* 0x000fc800078e00ff */
[----:B------:R-:W-:-:S05]  /*0450*/  IMAD R9, R9, R10, R11 ;  /* 0x0000000a09097224 */ /* 0x000fca00078e020b */
[----:B------:R-:W-:-:S13]  /*0460*/  ISETP.GT.U32.AND P0, PT, R14, R9, PT ;  /* 0x000000090e00720c */ /* 0x000fda0003f04070 */
[----:B------:R-:W-:Y:S02]  /*0470*/  @!P0 IADD3 R9, PT, PT, R9, -R14, RZ ;  /* 0x8000000e09098210 */ /* 0x000fe40007ffe0ff */
[----:B------:R-:W-:Y:S02]  /*0480*/  ISETP.NE.AND P0, PT, R16, RZ, PT ;  /* 0x000000ff1000720c */ /* 0x000fe40003f05270 */
[----:B------:R-:W-:-:S13]  /*0490*/  ISETP.GT.U32.AND P1, PT, R14, R9, PT ;  /* 0x000000090e00720c */ /* 0x000fda0003f24070 */
[----:B------:R-:W-:-:S04]  /*04a0*/  @!P1 IMAD.IADD R9, R9, 0x1, -R14 ;  /* 0x0000000109099824 */ /* 0x000fc800078e0a0e */
[----:B------:R-:W-:Y:S01]  /*04b0*/  @!P2 IMAD.MOV R9, RZ, RZ, -R9 ;  /* 0x000000ffff09a224 */ /* 0x000fe200078e0a09 */
[----:B------:R-:W-:-:S04]  /*04c0*/  @!P0 LOP3.LUT R9, RZ, R16, RZ, 0x33, !PT ;  /* 0x00000010ff098212 */ /* 0x000fc800078e33ff */
[----:B------:R-:W-:-:S13]  /*04d0*/  ISETP.NE.AND P0, PT, R9, RZ, PT ;  /* 0x000000ff0900720c */ /* 0x000fda0003f05270 */
[----:B------:R0:W-:Y:S01]  /*04e0*/  @!P0 STG.E desc[UR4][R2.64], RZ ;  /* 0x000000ff02008986 */ /* 0x0001e2000c101904 */
[----:B------:R-:W-:-:S13]  /*04f0*/  ISETP.NE.AND P0, PT, R7, RZ, PT ;  /* 0x000000ff0700720c */ /* 0x000fda0003f05270 */
[----:B0-----:R-:W-:Y:S05]  /*0500*/  @P0 BRA `(.L_x_3) ;  /* 0xfffffffc00880947 */ /* 0x001fea000383ffff */
[----:B------:R-:W-:Y:S05]  /*0510*/  BSYNC.RECONVERGENT B1 ;  /* 0x0000000000017941 */ /* 0x000fea0003800200 */
.L_x_2:
[----:B------:R-:W-:-:S07]  /*0520*/  VIADD R13, R5, 0x2 ;  /* 0x00000002050d7836 */ /* 0x000fce0000000000 */
.L_x_1:
[----:B------:R-:W-:Y:S05]  /*0530*/  BSYNC.RECONVERGENT B0 ;  /* 0x0000000000007941 */ /* 0x000fea0003800200 */
.L_x_0:
[----:B------:R-:W-:-:S13]  /*0540*/  ISETP.GE.U32.AND P0, PT, R6, 0x3, PT ;  /* 0x000000030600780c */ /* 0x000fda0003f06070 */
[----:B------:R-:W-:Y:S05]  /*0550*/  @!P0 EXIT ;  /* 0x000000000000894d */ /* 0x000fea0003800000 */
[----:B------:R-:W-:Y:S01]  /*0560*/  ISETP.GE.AND P1, PT, R21, RZ, PT ;  /* 0x000000ff1500720c */ /* 0x000fe20003f26270 */
[C-C-:B------:R-:W-:Y:S01]  /*0570*/  IMAD R15, R12.reuse, 0x2, R13.reuse ;  /* 0x000000020c0f7824 */ /* 0x140fe200078e020d */
[----:B------:R-:W-:Y:S01]  /*0580*/  IABS R8, R21 ;  /* 0x0000001500087213 */ /* 0x000fe20000000000 */
[----:B------:R-:W-:Y:S02]  /*0590*/  IMAD R19, R12, 0x3, R13 ;  /* 0x000000030c137824 */ /* 0x000fe400078e020d */
[----:B------:R-:W-:-:S08]  /*05a0*/  IMAD.IADD R17, R13, 0x1, R12 ;  /* 0x000000010d117824 */ /* 0x000fd000078e020c */
.L_x_4:
[----:B------:R-:W-:Y:S02]  /*05b0*/  IABS R18, R13 ;  /* 0x0000000d00127213 */ /* 0x000fe40000000000 */
[----:B------:R-:W-:Y:S02]  /*05c0*/  IABS R14, R17 ;  /* 0x00000011000e7213 */ /* 0x000fe40000000000 */
[----:B------:R-:W0:Y:S01]  /*05d0*/  I2F.RP R10, R18 ;  /* 0x00000012000a7306 */ /* 0x000e220000209400 */
[----:B------:R-:W-:Y:S02]  /*05e0*/  IABS R16, R15 ;  /* 0x0000000f00107213 */ /* 0x000fe40000000000 */
[----:B------:R-:W-:Y:S02]  /*05f0*/  IABS R20, R19 ;  /* 0x0000001300147213 */ /* 0x000fe40000000000 */
[----:B------:R-:W-:Y:S02]  /*0600*/  ISETP.NE.AND P5, PT, R17, RZ, PT ;  /* 0x000000ff1100720c */ /* 0x000fe40003fa5270 */
[----:B------:R-:W-:Y:S01]  /*0610*/  ISETP.NE.AND P4, PT, R13, RZ, PT ;  /* 0x000000ff0d00720c */ /* 0x000fe20003f85270 */
[----:B------:R-:W1:Y:S08]  /*0620*/  I2F.RP R11, R14 ;  /* 0x0000000e000b7306 */ /* 0x000e700000209400 */
[----:B------:R-:W-:Y:S08]  /*0630*/  I2F.RP R22, R16 ;  /* 0x0000001000167306 */ /* 0x000ff00000209400 */
[----:B0-----:R-:W0:Y:S08]  /*0640*/  MUFU.RCP R10, R10 ;  /* 0x0000000a000a7308 */ /* 0x001e300000001000 */
[----:B-1----:R-:W1:Y:S08]  /*0650*/  MUFU.RCP R11, R11 ;  /* 0x0000000b000b7308 */ /* 0x002e700000001000 */
[----:B------:R-:W2:Y:S01]  /*0660*/  I2F.RP R23, R20 ;  /* 0x0000001400177306 */ /* 0x000ea20000209400 */
[----:B0-----:R-:W-:-:S07]  /*0670*/  IADD3 R4, PT, PT, R10, 0xffffffe, RZ ;  /* 0x0ffffffe0a047810 */ /* 0x001fce0007ffe0ff */
[----:B------:R-:W0:Y:S01]  /*0680*/  MUFU.RCP R22, R22 ;  /* 0x0000001600167308 */ /* 0x000e220000001000 */
[----:B-1----:R-:W-:-:S07]  /*0690*/  VIADD R6, R11, 0xffffffe ;  /* 0x0ffffffe0b067836 */ /* 0x002fce0000000000 */
[----:B--2---:R-:W1:Y:S08]  /*06a0*/  MUFU.RCP R23, R23 ;  /* 0x0000001700177308 */ /* 0x004e700000001000 */
[----:B------:R2:W3:Y:S01]  /*06b0*/  F2I.FTZ.U32.TRUNC.NTZ R5, R4 ;  /* 0x0000000400057305 */ /* 0x0004e2000021f000 */
[----:B0-----:R-:W-:-:S07]  /*06c0*/  VIADD R9, R22, 0xffffffe ;  /* 0x0ffffffe16097836 */ /* 0x001fce0000000000 */
[----:B------:R0:W4:Y:S01]  /*06d0*/  F2I.FTZ.U32.TRUNC.NTZ R7, R6 ;  /* 0x0000000600077305 */ /* 0x000122000021f000 */
[----:B-1----:R-:W-:Y:S01]  /*06e0*/  IADD3 R10, PT, PT, R23, 0xffffffe, RZ ;  /* 0x0ffffffe170a7810 */ /* 0x002fe20007ffe0ff */
[----:B--2---:R-:W-:Y:S02]  /*06f0*/  IMAD.MOV.U32 R4, RZ, RZ, RZ ;  /* 0x000000ffff047224 */ /* 0x004fe400078e00ff */
[----:B---3--:R-:W-:-:S04]  /*0700*/  IMAD.MOV R25, RZ, RZ, -R5 ;  /* 0x000000ffff197224 */ /* 0x008fc800078e0a05 */
[----:B------:R-:W1:Y:S01]  /*0710*/  F2I.FTZ.U32.TRUNC.NTZ R9, R9 ;  /* 0x0000000900097305 */ /* 0x000e62000021f000 */
[----:B0-----:R-:W-:Y:S02]  /*0720*/  IMAD.MOV.U32 R6, RZ, RZ, RZ ;  /* 0x000000ffff067224 */ /* 0x001fe400078e00ff */
[----:B------:R-:W-:Y:S02]  /*0730*/  IMAD R23, R25, R18, RZ ;  /* 0x0000001219177224 */ /* 0x000fe400078e02ff */
[----:B----4-:R-:W-:-:S03]  /*0740*/  IMAD.MOV R22, RZ, RZ, -R7 ;  /* 0x000000ffff167224 */ /* 0x010fc600078e0a07 */
[----:B------:R0:W2:Y:S01]  /*0750*/  F2I.FTZ.U32.TRUNC.NTZ R11, R10 ;  /* 0x0000000a000b7305 */ /* 0x0000a2000021f000 */
[----:B------:R-:W-:Y:S01]  /*0760*/  IMAD.HI.U32 R5, R5, R23, R4 ;  /* 0x0000001705057227 */ /* 0x000fe200078e0004 */
[----:B------:R-:W-:-:S03]  /*0770*/  IABS R4, R21 ;  /* 0x0000001500047213 */ /* 0x000fc60000000000 */
[----:B------:R-:W-:Y:S01]  /*0780*/  IMAD.MOV.U32 R25, RZ, RZ, R22 ;  /* 0x000000ffff197224 */ /* 0x000fe200078e0016 */
[----:B------:R-:W-:Y:S01]  /*0790*/  IABS R22, R13 ;  /* 0x0000000d00167213 */ /* 0x000fe20000000000 */
[----:B-1----:R-:W-:Y:S02]  /*07a0*/  IMAD.MOV R24, RZ, RZ, -R9 ;  /* 0x000000ffff187224 */ /* 0x002fe400078e0a09 */
[----:B------:R-:W-:Y:S01]  /*07b0*/  IMAD R23, R25, R14, RZ ;  /* 0x0000000e19177224 */ /* 0x000fe200078e02ff */
[----:B------:R-:W-:Y:S01]  /*07c0*/  IADD3 R22, PT, PT, RZ, -R22, RZ ;  /* 0x80000016ff167210 */ /* 0x000fe20007ffe0ff */
[----:B------:R-:W-:Y:S01]  /*07d0*/  IMAD.HI.U32 R5, R5, R8, RZ ;  /* 0x0000000805057227 */ /* 0x000fe200078e00ff */
[----:B0-----:R-:W-:-:S03]  /*07e0*/  IABS R10, R17 ;  /* 0x00000011000a7213 */ /* 0x001fc60000000000 */
[----:B------:R-:W-:Y:S01]  /*07f0*/  IMAD.HI.U32 R7, R7, R23, R6 ;  /* 0x0000001707077227 */ /* 0x000fe200078e0006 */
[----:B------:R-:W-:Y:S02]  /*0800*/  MOV R6, R22 ;  /* 0x0000001600067202 */ /* 0x000fe40000000f00 */
[----:B------:R-:W-:Y:S01]  /*0810*/  IABS R22, R19 ;  /* 0x0000001300167213 */ /* 0x000fe20000000000 */
[----:B------:R-:W-:Y:S02]  /*0820*/  IMAD.MOV.U32 R23, RZ, RZ, R24 ;  /* 0x000000ffff177224 */ /* 0x000fe400078e0018 */
[----:B------:R-:W-:Y:S02]  /*0830*/  IMAD.MOV.U32 R8, RZ, RZ, RZ ;  /* 0x000000ffff087224 */ /* 0x000fe400078e00ff */
[----:B------:R-:W-:Y:S02]  /*0840*/  IMAD R23, R23, R16, RZ ;  /* 0x0000001017177224 */ /* 0x000fe400078e02ff */
[----:B--2---:R-:W-:-:S02]  /*0850*/  IMAD.MOV R25, RZ, RZ, -R11 ;  /* 0x000000ffff197224 */ /* 0x004fc400078e0a0b */
[----:B------:R-:W-:Y:S02]  /*0860*/  IMAD R5, R5, R6, R4 ;  /* 0x0000000605057224 */ /* 0x000fe400078e0204 */
[----:B------:R-:W-:Y:S01]  /*0870*/  IMAD.HI.U32 R9, R9, R23, R8 ;  /* 0x0000001709097227 */ /* 0x000fe200078e0008 */
[----:B------:R-:W-:Y:S02]  /*0880*/  MOV R8, R4 ;  /* 0x0000000400087202 */ /* 0x000fe40000000f00 */
[----:B------:R-:W-:Y:S01]  /*0890*/  ISETP.GT.U32.AND P0, PT, R18, R5, PT ;  /* 0x000000051200720c */ /* 0x000fe20003f04070 */
[----:B------:R-:W-:Y:S02]  /*08a0*/  IMAD.MOV R6, RZ, RZ, -R10 ;  /* 0x000000ffff067224 */ /* 0x000fe400078e0a0a */
[----:B------:R-:W-:Y:S02]  /*08b0*/  IMAD R23, R25, R20, RZ ;  /* 0x0000001419177224 */ /* 0x000fe400078e02ff */
[----:B------:R-:W-:-:S02]  /*08c0*/  IMAD.MOV.U32 R10, RZ, RZ, RZ ;  /* 0x000000ffff0a7224 */ /* 0x000fc400078e00ff */
[----:B------:R-:W-:-:S04]  /*08d0*/  IMAD.HI.U32 R7, R7, R8, RZ ;  /* 0x0000000807077227 */ /* 0x000fc800078e00ff */
[----:B------:R-:W-:Y:S01]  /*08e0*/  IMAD.HI.U32 R11, R11, R23, R10 ;  /* 0x000000170b0b7227 */ /* 0x000fe200078e000a */
[----:B------:R-:W-:-:S03]  /*08f0*/  IABS R10, R15 ;  /* 0x0000000f000a7213 */ /* 0x000fc60000000000 */
[----:B------:R-:W-:Y:S02]  /*0900*/  IMAD R7, R7, R6, R4 ;  /* 0x0000000607077224 */ /* 0x000fe400078e0204 */
[----:B------:R-:W-:Y:S02]  /*0910*/  IMAD.MOV R10, RZ, RZ, -R10 ;  /* 0x000000ffff0a7224 */ /* 0x000fe400078e0a0a */
[----:B------:R-:W-:Y:S01]  /*0920*/  @!P0 IMAD.IADD R5, R5, 0x1, -R18 ;  /* 0x0000000105058824 */ /* 0x000fe200078e0a12 */
[----:B------:R-:W-:Y:S01]  /*0930*/  ISETP.GT.U32.AND P2, PT, R14, R7, PT ;  /* 0x000000070e00720c */ /* 0x000fe20003f44070 */
[----:B------:R-:W-:Y:S01]  /*0940*/  IMAD.HI.U32 R9, R9, R8, RZ ;  /* 0x0000000809097227 */ /* 0x000fe200078e00ff */
[----:B------:R-:W-:Y:S02]  /*0950*/  MOV R6, R10 ;  /* 0x0000000a00067202 */ /* 0x000fe40000000f00 */
[----:B------:R-:W-:Y:S01]  /*0960*/  ISETP.GT.U32.AND P0, PT, R18, R5, PT ;  /* 0x000000051200720c */ /* 0x000fe20003f04070 */
[----:B------:R-:W-:-:S02]  /*0970*/  IMAD.MOV R22, RZ, RZ, -R22 ;  /* 0x000000ffff167224 */ /* 0x000fc400078e0a16 */
[----:B------:R-:W-:Y:S02]  /*0980*/  IMAD R9, R9, R6, R4 ;  /* 0x0000000609097224 */ /* 0x000fe400078e0204 */
[----:B------:R-:W-:Y:S02]  /*0990*/  IMAD.MOV.U32 R6, RZ, RZ, R22 ;  /* 0x000000ffff067224 */ /* 0x000fe400078e0016 */
[----:B------:R-:W-:Y:S01]  /*09a0*/  IMAD.HI.U32 R11, R11, R8, RZ ;  /* 0x000000080b0b7227 */ /* 0x000fe200078e00ff */
[----:B------:R-:W-:Y:S02]  /*09b0*/  ISETP.GT.U32.AND P3, PT, R16, R9, PT ;  /* 0x000000091000720c */ /* 0x000fe40003f64070 */
[----:B------:R-:W-:Y:S01]  /*09c0*/  @!P2 IADD3 R7, PT, PT, R7, -R14, RZ ;  /* 0x8000000e0707a210 */ /* 0x000fe20007ffe0ff */
[----:B------:R-:W-:Y:S02]  /*09d0*/  IMAD R11, R11, R6, R4 ;  /* 0x000000060b0b7224 */ /* 0x000fe400078e0204 */
[----:B------:R-:W-:Y:S01]  /*09e0*/  @!P0 IMAD.IADD R5, R5, 0x1, -R18 ;  /* 0x0000000105058824 */ /* 0x000fe200078e0a12 */
[----:B------:R-:W-:-:S02]  /*09f0*/  ISETP.GT.U32.AND P0, PT, R14, R7, PT ;  /* 0x000000070e00720c */ /* 0x000fc40003f04070 */
[----:B------:R-:W-:Y:S02]  /*0a00*/  ISETP.GT.U32.AND P2, PT, R20, R11, PT ;  /* 0x0000000b1400720c */ /* 0x000fe40003f44070 */
[----:B------:R-:W-:Y:S02]  /*0a10*/  @!P1 IADD3 R5, PT, PT, -R5, RZ, RZ ;  /* 0x000000ff05059210 */ /* 0x000fe40007ffe1ff */
[----:B------:R-:W-:Y:S01]  /*0a20*/  ISETP.GE.AND P1, PT, R21, RZ, PT ;  /* 0x000000ff1500720c */ /* 0x000fe20003f26270 */
[----:B------:R-:W-:Y:S01]  /*0a30*/  @!P3 IMAD.IADD R9, R9, 0x1, -R16 ;  /* 0x000000010909b824 */ /* 0x000fe200078e0a10 */
[-C--:B------:R-:W-:Y:S02]  /*0a40*/  @!P4 LOP3.LUT R5, RZ, R13.reuse, RZ, 0x33, !PT ;  /* 0x0000000dff05c212 */ /* 0x080fe400078e33ff */
[----:B------:R-:W-:Y:S02]  /*0a50*/  IADD3 R13, PT, PT, R12, R13, R12 ;  /* 0x0000000d0c0d7210 */ /* 0x000fe40007ffe00c */
[----:B------:R-:W-:Y:S01]  /*0a60*/  ISETP.GT.U32.AND P3, PT, R16, R9, PT ;  /* 0x000000091000720c */ /* 0x000fe20003f64070 */
[----:B------:R-:W-:Y:S01]  /*0a70*/  @!P0 IMAD.IADD R7, R7, 0x1, -R14 ;  /* 0x0000000107078824 */ /* 0x000fe200078e0a0e */
[----:B------:R-:W-:Y:S01]  /*0a80*/  IADD3 R13, PT, PT, R12, R13, R12 ;  /* 0x0000000d0c0d7210 */ /* 0x000fe20007ffe00c */
[----:B------:R-:W-:Y:S01]  /*0a90*/  @!P2 IMAD.IADD R11, R11, 0x1, -R20 ;  /* 0x000000010b0ba824 */ /* 0x000fe200078e0a14 */
[----:B------:R-:W-:-:S03]  /*0aa0*/  ISETP.NE.AND P2, PT, R15, RZ, PT ;  /* 0x000000ff0f00720c */ /* 0x000fc60003f45270 */
[----:B------:R-:W-:Y:S02]  /*0ab0*/  @!P1 IADD3 R7, PT, PT, -R7, RZ, RZ ;  /* 0x000000ff07079210 */ /* 0x000fe40007ffe1ff */
[----:B------:R-:W-:Y:S02]  /*0ac0*/  ISETP.GT.U32.AND P0, PT, R20, R11, PT ;  /* 0x0000000b1400720c */ /* 0x000fe40003f04070 */
[-C--:B------:R-:W-:Y:S02]  /*0ad0*/  @!P5 LOP3.LUT R7, RZ, R17.reuse, RZ, 0x33, !PT ;  /* 0x00000011ff07d212 */ /* 0x080fe400078e33ff */
[----:B------:R-:W-:Y:S01]  /*0ae0*/  @!P3 IMAD.IADD R9, R9, 0x1, -R16 ;  /* 0x000000010909b824 */ /* 0x000fe200078e0a10 */
[----:B------:R-:W-:Y:S02]  /*0af0*/  ISETP.NE.AND P3, PT, R19, RZ, PT ;  /* 0x000000ff1300720c */ /* 0x000fe40003f65270 */
[----:B------:R-:W-:Y:S02]  /*0b00*/  LEA R17, R12, R17, 0x2 ;  /* 0x000000110c117211 */ /* 0x000fe400078e10ff */
[----:B------:R-:W-:-:S02]  /*0b10*/  @!P1 IADD3 R9, PT, PT, -R9, RZ, RZ ;  /* 0x000000ff09099210 */ /* 0x000fc40007ffe1ff */
[----:B------:R-:W-:Y:S01]  /*0b20*/  @!P2 LOP3.LUT R9, RZ, R15, RZ, 0x33, !PT ;  /* 0x0000000fff09a212 */ /* 0x000fe200078e33ff */
[----:B------:R-:W-:Y:S02]  /*0b30*/  IMAD R15, R12, 0x4, R15 ;  /* 0x000000040c0f7824 */ /* 0x000fe400078e020f */
[----:B------:R-:W-:Y:S01]  /*0b40*/  @!P0 IMAD.IADD R11, R11, 0x1, -R20 ;  /* 0x000000010b0b8824 */ /* 0x000fe200078e0a14 */
[----:B------:R-:W-:-:S03]  /*0b50*/  ISETP.NE.AND P0, PT, R7, RZ, PT ;  /* 0x000000ff0700720c */ /* 0x000fc60003f05270 */
[----:B------:R-:W-:Y:S01]  /*0b60*/  @!P1 IMAD.MOV R11, RZ, RZ, -R11 ;  /* 0x000000ffff0b9224 */ /* 0x000fe200078e0a0b */
[----:B------:R-:W-:Y:S02]  /*0b70*/  ISETP.NE.AND P0, PT, R5, RZ, P0 ;  /* 0x000000ff0500720c */ /* 0x000fe40000705270 */
[----:B------:R-:W-:Y:S01]  /*0b80*/  @!P3 LOP3.LUT R11, RZ, R19, RZ, 0x33, !PT ;  /* 0x00000013ff0bb212 */ /* 0x000fe200078e33ff */
[----:B------:R-:W-:Y:S01]  /*0b90*/  IMAD R19, R12, 0x4, R19 ;  /* 0x000000040c137824 */ /* 0x000fe200078e0213 */
[----:B------:R-:W-:-:S04]  /*0ba0*/  ISETP.NE.AND P0, PT, R9, RZ, P0 ;  /* 0x000000ff0900720c */ /* 0x000fc80000705270 */
[----:B------:R-:W-:-:S13]  /*0bb0*/  ISETP.NE.AND P0, PT, R11, RZ, P0 ;  /* 0x000000ff0b00720c */ /* 0x000fda0000705270 */
[----:B------:R0:W-:Y:S01]  /*0bc0*/  @!P0 STG.E desc[UR4][R2.64], RZ ;  /* 0x000000ff02008986 */ /* 0x0001e2000c101904 */
[----:B------:R-:W-:-:S13]  /*0bd0*/  ISETP.GT.AND P0, PT, R13, R0, PT ;  /* 0x000000000d00720c */ /* 0x000fda0003f04270 */
[----:B0-----:R-:W-:Y:S05]  /*0be0*/  @!P0 BRA `(.L_x_4) ;  /* 0xfffffff800708947 */ /* 0x001fea000383ffff */
[----:B------:R-:W-:Y:S05]  /*0bf0*/  EXIT ;  /* 0x000000000000794d */ /* 0x000fea0003800000 */
.L_x_5:
[----:B------:R-:W-:-:S00]  /*0c00*/  BRA `(.L_x_5) ;  /* 0xfffffffc00fc7947 */ /* 0x000fc0000383ffff */
[----:B------:R-:W-:-:S00]  /*0c10*/  NOP ;  /* 0x0000000000007918 */ /* 0x000fc00000000000 */
        /* <DEDUP_REMOVED lines=14> */
.L_x_8:


//--------------------- .text._Z11countPrimesPii  --------------------------
	.section	.text._Z11countPrimesPii,"ax",@progbits
	.align	128
        .global         _Z11countPrimesPii
        .type           _Z11countPrimesPii,@function
        .size           _Z11countPrimesPii,(.L_x_9 - _Z11countPrimesPii)
        .other          _Z11countPrimesPii,@"STO_CUDA_ENTRY STV_DEFAULT"
_Z11countPrimesPii:
.text._Z11countPrimesPii:
[----:B------:R-:W-:Y:S08]  /*0000*/  LDC R1, c[0x0][0x37c] ;  /* 0x0000df00ff017b82 */ /* 0x000ff00000000800 */
[----:B------:R-:W0:Y:S01]  /*0010*/  LDC R5, c[0x0][0x388] ;  /* 0x0000e200ff057b82 */ /* 0x000e220000000800 */
[----:B------:R-:W1:Y:S07]  /*0020*/  S2R R7, SR_TID.X ;  /* 0x0000000000077919 */ /* 0x000e6e0000002100 */
[----:B------:R-:W1:Y:S08]  /*0030*/  S2UR UR4, SR_CTAID.X ;  /* 0x00000000000479c3 */ /* 0x000e700000002500 */
[----:B------:R-:W1:Y:S01]  /*0040*/  LDC R0, c[0x0][0x360] ;  /* 0x0000d800ff007b82 */ /* 0x000e620000000800 */
[----:B0-----:R-:W-:-:S04]  /*0050*/  LOP3.LUT R2, R5, 0x1, RZ, 0xc0, !PT ;  /* 0x0000000105027812 */ /* 0x001fc800078ec0ff */
[----:B------:R-:W-:Y:S01]  /*0060*/  ISETP.NE.U32.AND P0, PT, R2, 0x1, PT ;  /* 0x000000010200780c */ /* 0x000fe20003f05070 */
[----:B-1----:R-:W-:Y:S01]  /*0070*/  IMAD R7, R0, UR4, R7 ;  /* 0x0000000400077c24 */ /* 0x002fe2000f8e0207 */
[----:B------:R-:W0:Y:S03]  /*0080*/  LDCU.64 UR4, c[0x0][0x358] ;  /* 0x00006b00ff0477ac */ /* 0x000e260008000a00 */
[----:B------:R-:W-:-:S08]  /*0090*/  VIADD R0, R7, 0x1 ;  /* 0x0000000107007836 */ /* 0x000fd00000000000 */
[----:B------:R-:W-:Y:S05]  /*00a0*/  @!P0 BRA `(.L_x_6) ;  /* 0x0000000000308947 */ /* 0x000fea0003800000 */
[----:B------:R-:W-:-:S04]  /*00b0*/  SHF.R.S32.HI R2, RZ, 0x1, R5 ;  /* 0x00000001ff027819 */ /* 0x000fc80000011405 */
[----:B------:R-:W-:-:S13]  /*00c0*/  ISETP.GT.AND P0, PT, R0, R2, PT ;  /* 0x000000020000720c */ /* 0x000fda0003f04270 */
[----:B0-----:R-:W-:Y:S05]  /*00d0*/  @P0 EXIT ;  /* 0x000000000000094d */ /* 0x001fea0003800000 */
[----:B------:R-:W0:Y:S01]  /*00e0*/  LDC.64 R4, c[0x0][0x380] ;  /* 0x0000e000ff047b82 */ /* 0x000e220000000a00 */
[----:B------:R-:W-:-:S04]  /*00f0*/  IMAD.IADD R3, R7, 0x1, R2 ;  /* 0x0000000107037824 */ /* 0x000fc800078e0202 */
[----:B0-----:R-:W-:-:S04]  /*0100*/  IMAD.WIDE R2, R3, 0x4, R4 ;  /* 0x0000000403027825 */ /* 0x001fc800078e0204 */
[----:B------:R-:W-:Y:S02]  /*0110*/  IMAD.WIDE R4, R7, 0x4, R4 ;  /* 0x0000000407047825 */ /* 0x000fe400078e0204 */
[----:B------:R-:W2:Y:S04]  /*0120*/  LDG.E R2, desc[UR4][R2.64] ;  /* 0x0000000402027981 */ /* 0x000ea8000c1e1900 */
[----:B------:R-:W2:Y:S02]  /*0130*/  LDG.E R7, desc[UR4][R4.64] ;  /* 0x0000000404077981 */ /* 0x000ea4000c1e1900 */
[----:B--2---:R-:W-:-:S05]  /*0140*/  IADD3 R7, PT, PT, R2, R7, RZ ;  /* 0x0000000702077210 */ /* 0x004fca0007ffe0ff */
[----:B------:R-:W-:Y:S01]  /*0150*/  STG.E desc[UR4][R4.64], R7 ;  /* 0x0000000704007986 */ /* 0x000fe2000c101904 */
[----:B------:R-:W-:Y:S05]  /*0160*/  EXIT ;  /* 0x000000000000794d */ /* 0x000fea0003800000 */
.L_x_6:
[----:B------:R-:W-:-:S05]  /*0170*/  IMAD.SHL.U32 R0, R0, 0x2, RZ ;  /* 0x0000000200007824 */ /* 0x000fca00078e00ff */
[----:B------:R-:W-:-:S13]  /*0180*/  ISETP.GE.AND P0, PT, R0, R5, PT ;  /* 0x000000050000720c */ /* 0x000fda0003f06270 */
[----:B0-----:R-:W-:Y:S05]  /*0190*/  @P0 EXIT ;  /* 0x000000000000094d */ /* 0x001fea0003800000 */
[----:B------:R-:W0:Y:S01]  /*01a0*/  LDC.64 R2, c[0x0][0x380] ;  /* 0x0000e000ff027b82 */ /* 0x000e220000000a00 */
[----:B------:R-:W-:-:S04]  /*01b0*/  IADD3 R0, PT, PT, R5, 0x1, RZ ;  /* 0x0000000105007810 */ /* 0x000fc80007ffe0ff */
[----:B------:R-:W-:Y:S01]  /*01c0*/  LEA.HI.SX32 R9, R0, R7, 0x1f ;  /* 0x0000000700097211 */ /* 0x000fe200078ffaff */
[----:B0-----:R-:W-:-:S04]  /*01d0*/  IMAD.WIDE R4, R7, 0x4, R2 ;  /* 0x0000000407047825 */ /* 0x001fc800078e0202 */
[----:B------:R-:W-:Y:S01]  /*01e0*/  IMAD.WIDE R2, R9, 0x4, R2 ;  /* 0x0000000409027825 */ /* 0x000fe200078e0202 */
[----:B------:R-:W2:Y:S05]  /*01f0*/  LDG.E R7, desc[UR4][R4.64] ;  /* 0x0000000404077981 */ /* 0x000eaa000c1e1900 */
[----:B------:R-:W2:Y:S02]  /*0200*/  LDG.E R2, desc[UR4][R2.64] ;  /* 0x0000000402027981 */ /* 0x000ea4000c1e1900 */
[----:B--2---:R-:W-:-:S05]  /*0210*/  IADD3 R7, PT, PT, R2, R7, RZ ;  /* 0x0000000702077210 */ /* 0x004fca0007ffe0ff */
[----:B------:R-:W-:Y:S01]  /*0220*/  STG.E desc[UR4][R4.64], R7 ;  /* 0x0000000704007986 */ /* 0x000fe2000c101904 */
[----:B------:R-:W-:Y:S05]  /*0230*/  EXIT ;  /* 0x000000000000794d */ /* 0x000fea0003800000 */
.L_x_7:
        /* <DEDUP_REMOVED lines=12> */
.L_x_9:


//--------------------- .nv.shared.reserved.0     --------------------------
	.section	.nv.shared.reserved.0,"aw",@nobits
	.weak		__nv_reservedSMEM_offset_0_alias
	.size		__nv_reservedSMEM_offset_0_alias, 0, 64
	.other		__nv_reservedSMEM_offset_0_alias,@"STO_CUDA_RESERVED_SHARED STV_DEFAULT"
__nv_reservedSMEM_offset_0_alias:
	.zero		0
	.zero		64


//--------------------- .nv.constant0._Z7isPrimePiii --------------------------
	.section	.nv.constant0._Z7isPrimePiii,"a",@progbits
	.sectionflags	@""
	.align	4
.nv.constant0._Z7isPrimePiii:
	.zero		912


//--------------------- .nv.constant0._Z11countPrimesPii --------------------------
	.section	.nv.constant0._Z11countPrimesPii,"a",@progbits
	.sectionflags	@""
	.align	4
.nv.constant0._Z11countPrimesPii:
	.zero		908


//--------------------- SYMBOLS --------------------------

	.type		.nv.reservedSmem.offset0,@object
	.size		.nv.reservedSmem.offset0,0x4
